//
// Generated by NVIDIA NVVM Compiler
//
// Compiler Build ID: CL-36424714
// Cuda compilation tools, release 13.0, V13.0.88
// Based on NVVM 20.0.0
//

.version 9.0
.target sm_100
.address_size 64

	// .globl	_Z18euclidian_distanceP6float2S0_Pfi

.visible .entry _Z18euclidian_distanceP6float2S0_Pfi(
	.param .u64 .ptr .align 1 _Z18euclidian_distanceP6float2S0_Pfi_param_0,
	.param .u64 .ptr .align 1 _Z18euclidian_distanceP6float2S0_Pfi_param_1,
	.param .u64 .ptr .align 1 _Z18euclidian_distanceP6float2S0_Pfi_param_2,
	.param .u32 _Z18euclidian_distanceP6float2S0_Pfi_param_3
)
{
	.reg .pred 	%p<2>;
	.reg .b32 	%r<6>;
	.reg .b32 	%f<10>;
	.reg .b64 	%rd<12>;

	ld.param.u64 	%rd1, [_Z18euclidian_distanceP6float2S0_Pfi_param_0];
	ld.param.u64 	%rd2, [_Z18euclidian_distanceP6float2S0_Pfi_param_1];
	ld.param.u64 	%rd3, [_Z18euclidian_distanceP6float2S0_Pfi_param_2];
	ld.param.u32 	%r2, [_Z18euclidian_distanceP6float2S0_Pfi_param_3];
	mov.u32 	%r3, %tid.x;
	mov.u32 	%r4, %ctaid.x;
	mov.u32 	%r5, %ntid.x;
	mad.lo.s32 	%r1, %r4, %r5, %r3;
	setp.ge.s32 	%p1, %r1, %r2;
	@%p1 bra 	$L__BB0_2;
	cvta.to.global.u64 	%rd4, %rd2;
	cvta.to.global.u64 	%rd5, %rd1;
	cvta.to.global.u64 	%rd6, %rd3;
	mul.wide.s32 	%rd7, %r1, 8;
	add.s64 	%rd8, %rd4, %rd7;
	ld.global.v2.f32 	{%f1, %f2}, [%rd8];
	add.s64 	%rd9, %rd5, %rd7;
	ld.global.v2.f32 	{%f3, %f4}, [%rd9];
	sub.f32 	%f5, %f1, %f3;
	sub.f32 	%f6, %f2, %f4;
	mul.f32 	%f7, %f6, %f6;
	fma.rn.f32 	%f8, %f5, %f5, %f7;
	sqrt.rn.f32 	%f9, %f8;
	mul.wide.s32 	%rd10, %r1, 4;
	add.s64 	%rd11, %rd6, %rd10;
	st.global.f32 	[%rd11], %f9;
$L__BB0_2:
	ret;

}


// ===== COMPILED SASS (sm_100) =====

	.target	sm_100

	.elftype	@"ET_EXEC"


//--------------------- .note.nv.tkinfo           --------------------------
	.section	.note.nv.tkinfo,"",@"SHT_NOTE"
	.sectionflags	@"SHF_NOTE_NV_TKINFO"
	.tkinfo
        /*0018*/ 	.word	0x00000002
        /*0030*/ 	.string	""
        /*0030*/ 	.string	"ptxas"
        /*0030*/ 	.string	"Cuda compilation tools, release 13.0, V13.0.88"
        /*0030*/ 	.string	"Build cuda_13.0.r13.0/compiler.36424714_0"
        /*0030*/ 	.string	"-arch sm_100 -m 64 "



//--------------------- .note.nv.cuinfo           --------------------------
	.section	.note.nv.cuinfo,"",@"SHT_NOTE"
	.sectionflags	@"SHF_NOTE_NV_CUINFO"
        /*0018*/ 	.short	0x0002
        /*001a*/ 	.short	0x0064
        /*001c*/ 	.short	0x0082
	.zero		2


//--------------------- .nv.info                  --------------------------
	.section	.nv.info,"",@"SHT_CUDA_INFO"
	.align	4


	//----- nvinfo : EIATTR_REGCOUNT
	.align		4
        /*0000*/ 	.byte	0x04, 0x2f
        /*0002*/ 	.short	(.L_1 - .L_0)
	.align		4
.L_0:
        /*0004*/ 	.word	index@(_Z18euclidian_distanceP6float2S0_Pfi)
        /*0008*/ 	.word	0x0000000b


	//----- nvinfo : EIATTR_FRAME_SIZE
	.align		4
.L_1:
        /*000c*/ 	.byte	0x04, 0x11
        /*000e*/ 	.short	(.L_3 - .L_2)
	.align		4
.L_2:
        /*0010*/ 	.word	index@($__internal_0_$__cuda_sm20_sqrt_rn_f32_slowpath)
        /*0014*/ 	.word	0x00000000


	//----- nvinfo : EIATTR_FRAME_SIZE
	.align		4
.L_3:
        /*0018*/ 	.byte	0x04, 0x11
        /*001a*/ 	.short	(.L_5 - .L_4)
	.align		4
.L_4:
        /*001c*/ 	.word	index@(_Z18euclidian_distanceP6float2S0_Pfi)
        /*0020*/ 	.word	0x00000000


	//----- nvinfo : EIATTR_MIN_STACK_SIZE
	.align		4
.L_5:
        /*0024*/ 	.byte	0x04, 0x12
        /*0026*/ 	.short	(.L_7 - .L_6)
	.align		4
.L_6:
        /*0028*/ 	.word	index@(_Z18euclidian_distanceP6float2S0_Pfi)
        /*002c*/ 	.word	0x00000000
.L_7:


//--------------------- .nv.compat                --------------------------
	.section	.nv.compat,"",@"SHT_CUDA_COMPAT_INFO"
	.align	4
        /*0000*/ 	.byte	0x02, 0x09, 0x00, 0x00, 0x02, 0x02, 0x01, 0x00, 0x02, 0x05, 0x05, 0x00, 0x03, 0x07, 0x01, 0x01
        /*0010*/ 	.byte	0x02, 0x03, 0x00, 0x00, 0x02, 0x06, 0x01, 0x00, 0x04, 0x0b, 0x08, 0x00, 0x01, 0x00, 0x00, 0x00
        /*0020*/ 	.byte	0x00, 0x00, 0x00, 0x00


//--------------------- .nv.info._Z18euclidian_distanceP6float2S0_Pfi --------------------------
	.section	.nv.info._Z18euclidian_distanceP6float2S0_Pfi,"",@"SHT_CUDA_INFO"
	.sectionflags	@""
	.align	4


	//----- nvinfo : EIATTR_CUDA_API_VERSION
	.align		4
        /*0000*/ 	.byte	0x04, 0x37
        /*0002*/ 	.short	(.L_9 - .L_8)
.L_8:
        /*0004*/ 	.word	0x00000082


	//----- nvinfo : EIATTR_KPARAM_INFO
	.align		4
.L_9:
        /*0008*/ 	.byte	0x04, 0x17
        /*000a*/ 	.short	(.L_11 - .L_10)
.L_10:
        /*000c*/ 	.word	0x00000000
        /*0010*/ 	.short	0x0003
        /*0012*/ 	.short	0x0018
        /*0014*/ 	.byte	0x00, 0xf0, 0x11, 0x00


	//----- nvinfo : EIATTR_KPARAM_INFO
	.align		4
.L_11:
        /*0018*/ 	.byte	0x04, 0x17
        /*001a*/ 	.short	(.L_13 - .L_12)
.L_12:
        /*001c*/ 	.word	0x00000000
        /*0020*/ 	.short	0x0002
        /*0022*/ 	.short	0x0010
        /*0024*/ 	.byte	0x00, 0xf5, 0x21, 0x00


	//----- nvinfo : EIATTR_KPARAM_INFO
	.align		4
.L_13:
        /*0028*/ 	.byte	0x04, 0x17
        /*002a*/ 	.short	(.L_15 - .L_14)
.L_14:
        /*002c*/ 	.word	0x00000000
        /*0030*/ 	.short	0x0001
        /*0032*/ 	.short	0x0008
        /*0034*/ 	.byte	0x00, 0xf5, 0x21, 0x00


	//----- nvinfo : EIATTR_KPARAM_INFO
	.align		4
.L_15:
        /*0038*/ 	.byte	0x04, 0x17
        /*003a*/ 	.short	(.L_17 - .L_16)
.L_16:
        /*003c*/ 	.word	0x00000000
        /*0040*/ 	.short	0x0000
        /*0042*/ 	.short	0x0000
        /*0044*/ 	.byte	0x00, 0xf5, 0x21, 0x00


	//----- nvinfo : EIATTR_SPARSE_MMA_MASK
	.align		4
.L_17:
        /*0048*/ 	.byte	0x03, 0x50
        /*004a*/ 	.short	0x0000


	//----- nvinfo : EIATTR_MAXREG_COUNT
	.align		4
        /*004c*/ 	.byte	0x03, 0x1b
        /*004e*/ 	.short	0x00ff


	//----- nvinfo : EIATTR_MERCURY_ISA_VERSION
	.align		4
        /*0050*/ 	.byte	0x03, 0x5f
        /*0052*/ 	.short	0x0101


	//----- nvinfo : EIATTR_VRC_CTA_INIT_COUNT
	.align		4
        /*0054*/ 	.byte	0x02, 0x4a
	.zero		1
	.zero		1


	//----- nvinfo : EIATTR_EXIT_INSTR_OFFSETS
	.align		4
        /*0058*/ 	.byte	0x04, 0x1c
        /*005a*/ 	.short	(.L_19 - .L_18)


	//   ....[0]....
.L_18:
        /*005c*/ 	.word	0x00000070


	//   ....[1]....
        /*0060*/ 	.word	0x00000240


	//----- nvinfo : EIATTR_CRS_STACK_SIZE
	.align		4
.L_19:
        /*0064*/ 	.byte	0x04, 0x1e
        /*0066*/ 	.short	(.L_21 - .L_20)
.L_20:
        /*0068*/ 	.word	0x00000000


	//----- nvinfo : EIATTR_CBANK_PARAM_SIZE
	.align		4
.L_21:
        /*006c*/ 	.byte	0x03, 0x19
        /*006e*/ 	.short	0x001c


	//----- nvinfo : EIATTR_PARAM_CBANK
	.align		4
        /*0070*/ 	.byte	0x04, 0x0a
        /*0072*/ 	.short	(.L_23 - .L_22)
	.align		4
.L_22:
        /*0074*/ 	.word	index@(.nv.constant0._Z18euclidian_distanceP6float2S0_Pfi)
        /*0078*/ 	.short	0x0380
        /*007a*/ 	.short	0x001c


	//----- nvinfo : EIATTR_SW_WAR
	.align		4
.L_23:
        /*007c*/ 	.byte	0x04, 0x36
        /*007e*/ 	.short	(.L_25 - .L_24)
.L_24:
        /*0080*/ 	.word	0x00000008
.L_25:


//--------------------- .nv.callgraph             --------------------------
	.section	.nv.callgraph,"",@"SHT_CUDA_CALLGRAPH"
	.align	4
	.sectionentsize	8
	.align		4
        /*0000*/ 	.word	0x00000000
	.align		4
        /*0004*/ 	.word	0xffffffff
	.align		4
        /*0008*/ 	.word	0x00000000
	.align		4
        /*000c*/ 	.word	0xfffffffe
	.align		4
        /*0010*/ 	.word	0x00000000
	.align		4
        /*0014*/ 	.word	0xfffffffd
	.align		4
        /*0018*/ 	.word	0x00000000
	.align		4
        /*001c*/ 	.word	0xfffffffc


//--------------------- .text._Z18euclidian_distanceP6float2S0_Pfi --------------------------
	.section	.text._Z18euclidian_distanceP6float2S0_Pfi,"ax",@progbits
	.align	128
        .global         _Z18euclidian_distanceP6float2S0_Pfi
        .type           _Z18euclidian_distanceP6float2S0_Pfi,@function
        .size           _Z18euclidian_distanceP6float2S0_Pfi,(.L_x_5 - _Z18euclidian_distanceP6float2S0_Pfi)
        .other          _Z18euclidian_distanceP6float2S0_Pfi,@"STO_CUDA_ENTRY STV_DEFAULT"
_Z18euclidian_distanceP6float2S0_Pfi:
.text._Z18euclidian_distanceP6float2S0_Pfi:
[----:B------:R-:W-:Y:S01]  /*0000*/  LDC R1, c[0x0][0x37c] ;  /* 0x0000df00ff017b82 */ /* 0x000fe20000000800 */
[----:B------:R-:W0:Y:S07]  /*0010*/  S2R R2, SR_TID.X ;  /* 0x0000000000027919 */ /* 0x000e2e0000002100 */
[----:B------:R-:W0:Y:S01]  /*0020*/  S2UR UR4, SR_CTAID.X ;  /* 0x00000000000479c3 */ /* 0x000e220000002500 */
[----:B------:R-:W1:Y:S07]  /*0030*/  LDCU UR5, c[0x0][0x398] ;  /* 0x00007300ff0577ac */ /* 0x000e6e0008000800 */
[----:B------:R-:W0:Y:S02]  /*0040*/  LDC R3, c[0x0][0x360] ;  /* 0x0000d800ff037b82 */ /* 0x000e240000000800 */
[----:B0-----:R-:W-:-:S05]  /*0050*/  IMAD R2, R3, UR4, R2 ;  /* 0x0000000403027c24 */ /* 0x001fca000f8e0202 */
[----:B-1----:R-:W-:-:S13]  /*0060*/  ISETP.GE.AND P0, PT, R2, UR5, PT ;  /* 0x0000000502007c0c */ /* 0x002fda000bf06270 */
[----:B------:R-:W-:Y:S05]  /*0070*/  @P0 EXIT ;  /* 0x000000000000094d */ /* 0x000fea0003800000 */
[----:B------:R-:W0:Y:S01]  /*0080*/  LDC.64 R4, c[0x0][0x388] ;  /* 0x0000e200ff047b82 */ /* 0x000e220000000a00 */
[----:B------:R-:W1:Y:S07]  /*0090*/  LDCU.64 UR4, c[0x0][0x358] ;  /* 0x00006b00ff0477ac */ /* 0x000e6e0008000a00 */
[----:B------:R-:W2:Y:S01]  /*00a0*/  LDC.64 R6, c[0x0][0x380] ;  /* 0x0000e000ff067b82 */ /* 0x000ea20000000a00 */
[----:B0-----:R-:W-:-:S06]  /*00b0*/  IMAD.WIDE R4, R2, 0x8, R4 ;  /* 0x0000000802047825 */ /* 0x001fcc00078e0204 */
[----:B-1----:R-:W3:Y:S01]  /*00c0*/  LDG.E.64 R4, desc[UR4][R4.64] ;  /* 0x0000000404047981 */ /* 0x002ee2000c1e1b00 */
[----:B--2---:R-:W-:-:S06]  /*00d0*/  IMAD.WIDE R6, R2, 0x8, R6 ;  /* 0x0000000802067825 */ /* 0x004fcc00078e0206 */
[----:B------:R-:W3:Y:S01]  /*00e0*/  LDG.E.64 R6, desc[UR4][R6.64] ;  /* 0x0000000406067981 */ /* 0x000ee2000c1e1b00 */
[----:B------:R-:W-:Y:S01]  /*00f0*/  BSSY.RECONVERGENT B0, `(.L_x_0) ;  /* 0x0000011000007945 */ /* 0x000fe20003800200 */
[----:B---3--:R-:W-:Y:S01]  /*0100*/  FADD R3, R5, -R7 ;  /* 0x8000000705037221 */ /* 0x008fe20000000000 */
[----:B------:R-:W-:-:S03]  /*0110*/  FADD R0, R4, -R6 ;  /* 0x8000000604007221 */ /* 0x000fc60000000000 */
[----:B------:R-:W-:-:S04]  /*0120*/  FMUL R3, R3, R3 ;  /* 0x0000000303037220 */ /* 0x000fc80000400000 */
[----:B------:R-:W-:-:S05]  /*0130*/  FFMA R0, R0, R0, R3 ;  /* 0x0000000000007223 */ /* 0x000fca0000000003 */
[----:B------:R-:W-:Y:S01]  /*0140*/  IADD3 R8, PT, PT, R0, -0xd000000, RZ ;  /* 0xf300000000087810 */ /* 0x000fe20007ffe0ff */
[----:B------:R0:W1:Y:S03]  /*0150*/  MUFU.RSQ R3, R0 ;  /* 0x0000000000037308 */ /* 0x0000660000001400 */
[----:B------:R-:W-:-:S13]  /*0160*/  ISETP.GT.U32.AND P0, PT, R8, 0x727fffff, PT ;  /* 0x727fffff0800780c */ /* 0x000fda0003f04070 */
[----:B0-----:R-:W-:Y:S05]  /*0170*/  @!P0 BRA `(.L_x_1) ;  /* 0x0000000000108947 */ /* 0x001fea0003800000 */
[----:B------:R-:W-:-:S07]  /*0180*/  MOV R8, 0x1a0 ;  /* 0x000001a000087802 */ /* 0x000fce0000000f00 */
[----:B-1----:R-:W-:Y:S05]  /*0190*/  CALL.REL.NOINC `($__internal_0_$__cuda_sm20_sqrt_rn_f32_slowpath) ;  /* 0x00000000002c7944 */ /* 0x002fea0003c00000 */
[----:B------:R-:W-:Y:S01]  /*01a0*/  MOV R7, R3 ;  /* 0x0000000300077202 */ /* 0x000fe20000000f00 */
[----:B------:R-:W-:Y:S06]  /*01b0*/  BRA `(.L_x_2) ;  /* 0x0000000000107947 */ /* 0x000fec0003800000 */
.L_x_1:
[----:B-1----:R-:W-:Y:S01]  /*01c0*/  FMUL.FTZ R7, R0, R3 ;  /* 0x0000000300077220 */ /* 0x002fe20000410000 */
[----:B------:R-:W-:-:S03]  /*01d0*/  FMUL.FTZ R3, R3, 0.5 ;  /* 0x3f00000003037820 */ /* 0x000fc60000410000 */
[----:B------:R-:W-:-:S04]  /*01e0*/  FFMA R0, -R7, R7, R0 ;  /* 0x0000000707007223 */ /* 0x000fc80000000100 */
[----:B------:R-:W-:-:S07]  /*01f0*/  FFMA R7, R0, R3, R7 ;  /* 0x0000000300077223 */ /* 0x000fce0000000007 */
.L_x_2:
[----:B------:R-:W-:Y:S05]  /*0200*/  BSYNC.RECONVERGENT B0 ;  /* 0x0000000000007941 */ /* 0x000fea0003800200 */
.L_x_0:
[----:B------:R-:W0:Y:S02]  /*0210*/  LDC.64 R4, c[0x0][0x390] ;  /* 0x0000e400ff047b82 */ /* 0x000e240000000a00 */
[----:B0-----:R-:W-:-:S05]  /*0220*/  IMAD.WIDE R2, R2, 0x4, R4 ;  /* 0x0000000402027825 */ /* 0x001fca00078e0204 */
[----:B------:R-:W-:Y:S01]  /*0230*/  STG.E desc[UR4][R2.64], R7 ;  /* 0x0000000702007986 */ /* 0x000fe2000c101904 */
[----:B------:R-:W-:Y:S05]  /*0240*/  EXIT ;  /* 0x000000000000794d */ /* 0x000fea0003800000 */
        .weak           $__internal_0_$__cuda_sm20_sqrt_rn_f32_slowpath
        .type           $__internal_0_$__cuda_sm20_sqrt_rn_f32_slowpath,@function
        .size           $__internal_0_$__cuda_sm20_sqrt_rn_f32_slowpath,(.L_x_5 - $__internal_0_$__cuda_sm20_sqrt_rn_f32_slowpath)
$__internal_0_$__cuda_sm20_sqrt_rn_f32_slowpath:
[----:B------:R-:W-:-:S13]  /*0250*/  LOP3.LUT P0, RZ, R0, 0x7fffffff, RZ, 0xc0, !PT ;  /* 0x7fffffff00ff7812 */ /* 0x000fda000780c0ff */
[----:B------:R-:W-:Y:S01]  /*0260*/  @!P0 MOV R3, R0 ;  /* 0x0000000000038202 */ /* 0x000fe20000000f00 */
[----:B------:R-:W-:Y:S06]  /*0270*/  @!P0 BRA `(.L_x_3) ;  /* 0x0000000000408947 */ /* 0x000fec0003800000 */
[----:B------:R-:W-:-:S13]  /*0280*/  FSETP.GEU.FTZ.AND P0, PT, R0, RZ, PT ;  /* 0x000000ff0000720b */ /* 0x000fda0003f1e000 */
[----:B------:R-:W-:Y:S01]  /*0290*/  @!P0 MOV R3, 0x7fffffff ;  /* 0x7fffffff00038802 */ /* 0x000fe20000000f00 */
[----:B------:R-:W-:Y:S06]  /*02a0*/  @!P0 BRA `(.L_x_3) ;  /* 0x0000000000348947 */ /* 0x000fec0003800000 */
[----:B------:R-:W-:-:S13]  /*02b0*/  FSETP.GTU.FTZ.AND P0, PT, |R0|, +INF , PT ;  /* 0x7f8000000000780b */ /* 0x000fda0003f1c200 */
[----:B------:R-:W-:Y:S01]  /*02c0*/  @P0 FADD.FTZ R3, R0, 1 ;  /* 0x3f80000000030421 */ /* 0x000fe20000010000 */
[----:B------:R-:W-:Y:S06]  /*02d0*/  @P0 BRA `(.L_x_3) ;  /* 0x0000000000280947 */ /* 0x000fec0003800000 */
[----:B------:R-:W-:-:S13]  /*02e0*/  FSETP.NEU.FTZ.AND P0, PT, |R0|, +INF , PT ;  /* 0x7f8000000000780b */ /* 0x000fda0003f1d200 */
[----:B------:R-:W-:-:S04]  /*02f0*/  @P0 FFMA R4, R0, 1.84467440737095516160e+19, RZ ;  /* 0x5f80000000040823 */ /* 0x000fc800000000ff */
[----:B------:R-:W0:Y:S02]  /*0300*/  @P0 MUFU.RSQ R3, R4 ;  /* 0x0000000400030308 */ /* 0x000e240000001400 */
[----:B0-----:R-:W-:Y:S01]  /*0310*/  @P0 FMUL.FTZ R5, R4, R3 ;  /* 0x0000000304050220 */ /* 0x001fe20000410000 */
[----:B------:R-:W-:Y:S01]  /*0320*/  @P0 FMUL.FTZ R7, R3, 0.5 ;  /* 0x3f00000003070820 */ /* 0x000fe20000410000 */
[----:B------:R-:W-:Y:S02]  /*0330*/  @!P0 MOV R3, R0 ;  /* 0x0000000000038202 */ /* 0x000fe40000000f00 */
[----:B------:R-:W-:-:S04]  /*0340*/  @P0 FADD.FTZ R6, -R5, -RZ ;  /* 0x800000ff05060221 */ /* 0x000fc80000010100 */
[----:B------:R-:W-:-:S04]  /*0350*/  @P0 FFMA R6, R5, R6, R4 ;  /* 0x0000000605060223 */ /* 0x000fc80000000004 */
[----:B------:R-:W-:-:S04]  /*0360*/  @P0 FFMA R6, R6, R7, R5 ;  /* 0x0000000706060223 */ /* 0x000fc80000000005 */
[----:B------:R-:W-:-:S07]  /*0370*/  @P0 FMUL.FTZ R3, R6, 2.3283064365386962891e-10 ;  /* 0x2f80000006030820 */ /* 0x000fce0000410000 */
.L_x_3:
[----:B------:R-:W-:Y:S01]  /*0380*/  HFMA2 R5, -RZ, RZ, 0, 0 ;  /* 0x00000000ff057431 */ /* 0x000fe200000001ff */
[----:B------:R-:W-:-:S04]  /*0390*/  MOV R4, R8 ;  /* 0x0000000800047202 */ /* 0x000fc80000000f00 */
[----:B------:R-:W-:Y:S05]  /*03a0*/  RET.REL.NODEC R4 `(_Z18euclidian_distanceP6float2S0_Pfi) ;  /* 0xfffffffc04147950 */ /* 0x000fea0003c3ffff */
.L_x_4:
[----:B------:R-:W-:-:S00]  /*03b0*/  BRA `(.L_x_4) ;  /* 0xfffffffc00fc7947 */ /* 0x000fc0000383ffff */
[----:B------:R-:W-:-:S00]  /*03c0*/  NOP ;  /* 0x0000000000007918 */ /* 0x000fc00000000000 */
        /* <DEDUP_REMOVED lines=11> */
.L_x_5:


//--------------------- .nv.shared.reserved.0     --------------------------
	.section	.nv.shared.reserved.0,"aw",@nobits
	.weak		__nv_reservedSMEM_offset_0_alias
	.size		__nv_reservedSMEM_offset_0_alias, 0, 64
	.other		__nv_reservedSMEM_offset_0_alias,@"STO_CUDA_RESERVED_SHARED STV_DEFAULT"
__nv_reservedSMEM_offset_0_alias:
	.zero		0
	.zero		64


//--------------------- .nv.constant0._Z18euclidian_distanceP6float2S0_Pfi --------------------------
	.section	.nv.constant0._Z18euclidian_distanceP6float2S0_Pfi,"a",@progbits
	.sectionflags	@""
	.align	4
.nv.constant0._Z18euclidian_distanceP6float2S0_Pfi:
	.zero		924


//--------------------- SYMBOLS --------------------------

	.type		.nv.reservedSmem.offset0,@object
	.size		.nv.reservedSmem.offset0,0x4
